//
// Generated by NVIDIA NVVM Compiler
//
// Compiler Build ID: CL-36424714
// Cuda compilation tools, release 13.0, V13.0.88
// Based on NVVM 20.0.0
//

.version 9.0
.target sm_100
.address_size 64

	// .globl	_Z13dotProductGPUPfS_S_i
.extern .shared .align 16 .b8 temp[];

.visible .entry _Z13dotProductGPUPfS_S_i(
	.param .u64 .ptr .align 1 _Z13dotProductGPUPfS_S_i_param_0,
	.param .u64 .ptr .align 1 _Z13dotProductGPUPfS_S_i_param_1,
	.param .u64 .ptr .align 1 _Z13dotProductGPUPfS_S_i_param_2,
	.param .u32 _Z13dotProductGPUPfS_S_i_param_3
)
{
	.reg .pred 	%p<13>;
	.reg .b32 	%r<7>;
	.reg .b32 	%f<35>;
	.reg .b64 	%rd<10>;

	ld.param.u64 	%rd1, [_Z13dotProductGPUPfS_S_i_param_0];
	ld.param.u64 	%rd2, [_Z13dotProductGPUPfS_S_i_param_1];
	ld.param.u64 	%rd3, [_Z13dotProductGPUPfS_S_i_param_2];
	ld.param.u32 	%r3, [_Z13dotProductGPUPfS_S_i_param_3];
	mov.u32 	%r1, %tid.x;
	setp.ge.s32 	%p1, %r1, %r3;
	shl.b32 	%r4, %r1, 2;
	mov.u32 	%r5, temp;
	add.s32 	%r2, %r5, %r4;
	@%p1 bra 	$L__BB0_2;
	cvta.to.global.u64 	%rd4, %rd1;
	cvta.to.global.u64 	%rd5, %rd2;
	mul.wide.u32 	%rd6, %r1, 4;
	add.s64 	%rd7, %rd4, %rd6;
	ld.global.f32 	%f1, [%rd7];
	add.s64 	%rd8, %rd5, %rd6;
	ld.global.f32 	%f2, [%rd8];
	mul.f32 	%f3, %f1, %f2;
	st.shared.f32 	[%r2], %f3;
	bra.uni 	$L__BB0_3;
$L__BB0_2:
	mov.b32 	%r6, 0;
	st.shared.u32 	[%r2], %r6;
$L__BB0_3:
	bar.sync 	0;
	setp.gt.u32 	%p2, %r1, 511;
	@%p2 bra 	$L__BB0_5;
	ld.shared.f32 	%f4, [%r2];
	ld.shared.f32 	%f5, [%r2+2048];
	add.f32 	%f6, %f4, %f5;
	st.shared.f32 	[%r2], %f6;
$L__BB0_5:
	bar.sync 	0;
	setp.gt.u32 	%p3, %r1, 255;
	@%p3 bra 	$L__BB0_7;
	ld.shared.f32 	%f7, [%r2];
	ld.shared.f32 	%f8, [%r2+1024];
	add.f32 	%f9, %f7, %f8;
	st.shared.f32 	[%r2], %f9;
$L__BB0_7:
	bar.sync 	0;
	setp.gt.u32 	%p4, %r1, 127;
	@%p4 bra 	$L__BB0_9;
	ld.shared.f32 	%f10, [%r2];
	ld.shared.f32 	%f11, [%r2+512];
	add.f32 	%f12, %f10, %f11;
	st.shared.f32 	[%r2], %f12;
$L__BB0_9:
	bar.sync 	0;
	setp.gt.u32 	%p5, %r1, 63;
	@%p5 bra 	$L__BB0_11;
	ld.shared.f32 	%f13, [%r2];
	ld.shared.f32 	%f14, [%r2+256];
	add.f32 	%f15, %f13, %f14;
	st.shared.f32 	[%r2], %f15;
$L__BB0_11:
	bar.sync 	0;
	setp.gt.u32 	%p6, %r1, 31;
	@%p6 bra 	$L__BB0_13;
	ld.shared.f32 	%f16, [%r2];
	ld.shared.f32 	%f17, [%r2+128];
	add.f32 	%f18, %f16, %f17;
	st.shared.f32 	[%r2], %f18;
$L__BB0_13:
	bar.sync 	0;
	setp.gt.u32 	%p7, %r1, 15;
	@%p7 bra 	$L__BB0_15;
	ld.shared.f32 	%f19, [%r2];
	ld.shared.f32 	%f20, [%r2+64];
	add.f32 	%f21, %f19, %f20;
	st.shared.f32 	[%r2], %f21;
$L__BB0_15:
	bar.sync 	0;
	setp.gt.u32 	%p8, %r1, 7;
	@%p8 bra 	$L__BB0_17;
	ld.shared.f32 	%f22, [%r2];
	ld.shared.f32 	%f23, [%r2+32];
	add.f32 	%f24, %f22, %f23;
	st.shared.f32 	[%r2], %f24;
$L__BB0_17:
	bar.sync 	0;
	setp.gt.u32 	%p9, %r1, 3;
	@%p9 bra 	$L__BB0_19;
	ld.shared.f32 	%f25, [%r2];
	ld.shared.f32 	%f26, [%r2+16];
	add.f32 	%f27, %f25, %f26;
	st.shared.f32 	[%r2], %f27;
$L__BB0_19:
	bar.sync 	0;
	setp.gt.u32 	%p10, %r1, 1;
	@%p10 bra 	$L__BB0_21;
	ld.shared.f32 	%f28, [%r2];
	ld.shared.f32 	%f29, [%r2+8];
	add.f32 	%f30, %f28, %f29;
	st.shared.f32 	[%r2], %f30;
$L__BB0_21:
	bar.sync 	0;
	setp.ne.s32 	%p11, %r1, 0;
	@%p11 bra 	$L__BB0_23;
	ld.shared.f32 	%f31, [%r2];
	ld.shared.f32 	%f32, [temp+4];
	add.f32 	%f33, %f31, %f32;
	st.shared.f32 	[%r2], %f33;
$L__BB0_23:
	setp.ne.s32 	%p12, %r1, 0;
	bar.sync 	0;
	@%p12 bra 	$L__BB0_25;
	ld.shared.f32 	%f34, [temp];
	cvta.to.global.u64 	%rd9, %rd3;
	st.global.f32 	[%rd9], %f34;
$L__BB0_25:
	ret;

}


// ===== COMPILED SASS (sm_100) =====

	.target	sm_100

	.elftype	@"ET_EXEC"


//--------------------- .note.nv.tkinfo           --------------------------
	.section	.note.nv.tkinfo,"",@"SHT_NOTE"
	.sectionflags	@"SHF_NOTE_NV_TKINFO"
	.tkinfo
        /*0018*/ 	.word	0x00000002
        /*0030*/ 	.string	""
        /*0030*/ 	.string	"ptxas"
        /*0030*/ 	.string	"Cuda compilation tools, release 13.0, V13.0.88"
        /*0030*/ 	.string	"Build cuda_13.0.r13.0/compiler.36424714_0"
        /*0030*/ 	.string	"-arch sm_100 -m 64 "



//--------------------- .note.nv.cuinfo           --------------------------
	.section	.note.nv.cuinfo,"",@"SHT_NOTE"
	.sectionflags	@"SHF_NOTE_NV_CUINFO"
        /*0018*/ 	.short	0x0002
        /*001a*/ 	.short	0x0064
        /*001c*/ 	.short	0x0082
	.zero		2


//--------------------- .nv.info                  --------------------------
	.section	.nv.info,"",@"SHT_CUDA_INFO"
	.align	4


	//----- nvinfo : EIATTR_REGCOUNT
	.align		4
        /*0000*/ 	.byte	0x04, 0x2f
        /*0002*/ 	.short	(.L_1 - .L_0)
	.align		4
.L_0:
        /*0004*/ 	.word	index@(_Z13dotProductGPUPfS_S_i)
        /*0008*/ 	.word	0x0000000a


	//----- nvinfo : EIATTR_FRAME_SIZE
	.align		4
.L_1:
        /*000c*/ 	.byte	0x04, 0x11
        /*000e*/ 	.short	(.L_3 - .L_2)
	.align		4
.L_2:
        /*0010*/ 	.word	index@(_Z13dotProductGPUPfS_S_i)
        /*0014*/ 	.word	0x00000000


	//----- nvinfo : EIATTR_MIN_STACK_SIZE
	.align		4
.L_3:
        /*0018*/ 	.byte	0x04, 0x12
        /*001a*/ 	.short	(.L_5 - .L_4)
	.align		4
.L_4:
        /*001c*/ 	.word	index@(_Z13dotProductGPUPfS_S_i)
        /*0020*/ 	.word	0x00000000
.L_5:


//--------------------- .nv.compat                --------------------------
	.section	.nv.compat,"",@"SHT_CUDA_COMPAT_INFO"
	.align	4
        /*0000*/ 	.byte	0x02, 0x09, 0x00, 0x00, 0x02, 0x02, 0x01, 0x00, 0x02, 0x05, 0x05, 0x00, 0x03, 0x07, 0x01, 0x01
        /*0010*/ 	.byte	0x02, 0x03, 0x00, 0x00, 0x02, 0x06, 0x01, 0x00, 0x04, 0x0b, 0x08, 0x00, 0x09, 0x00, 0x00, 0x00
        /*0020*/ 	.byte	0x00, 0x00, 0x00, 0x00


//--------------------- .nv.info._Z13dotProductGPUPfS_S_i --------------------------
	.section	.nv.info._Z13dotProductGPUPfS_S_i,"",@"SHT_CUDA_INFO"
	.sectionflags	@""
	.align	4


	//----- nvinfo : EIATTR_CUDA_API_VERSION
	.align		4
        /*0000*/ 	.byte	0x04, 0x37
        /*0002*/ 	.short	(.L_7 - .L_6)
.L_6:
        /*0004*/ 	.word	0x00000082


	//----- nvinfo : EIATTR_KPARAM_INFO
	.align		4
.L_7:
        /*0008*/ 	.byte	0x04, 0x17
        /*000a*/ 	.short	(.L_9 - .L_8)
.L_8:
        /*000c*/ 	.word	0x00000000
        /*0010*/ 	.short	0x0003
        /*0012*/ 	.short	0x0018
        /*0014*/ 	.byte	0x00, 0xf0, 0x11, 0x00


	//----- nvinfo : EIATTR_KPARAM_INFO
	.align		4
.L_9:
        /*0018*/ 	.byte	0x04, 0x17
        /*001a*/ 	.short	(.L_11 - .L_10)
.L_10:
        /*001c*/ 	.word	0x00000000
        /*0020*/ 	.short	0x0002
        /*0022*/ 	.short	0x0010
        /*0024*/ 	.byte	0x00, 0xf5, 0x21, 0x00


	//----- nvinfo : EIATTR_KPARAM_INFO
	.align		4
.L_11:
        /*0028*/ 	.byte	0x04, 0x17
        /*002a*/ 	.short	(.L_13 - .L_12)
.L_12:
        /*002c*/ 	.word	0x00000000
        /*0030*/ 	.short	0x0001
        /*0032*/ 	.short	0x0008
        /*0034*/ 	.byte	0x00, 0xf5, 0x21, 0x00


	//----- nvinfo : EIATTR_KPARAM_INFO
	.align		4
.L_13:
        /*0038*/ 	.byte	0x04, 0x17
        /*003a*/ 	.short	(.L_15 - .L_14)
.L_14:
        /*003c*/ 	.word	0x00000000
        /*0040*/ 	.short	0x0000
        /*0042*/ 	.short	0x0000
        /*0044*/ 	.byte	0x00, 0xf5, 0x21, 0x00


	//----- nvinfo : EIATTR_SPARSE_MMA_MASK
	.align		4
.L_15:
        /*0048*/ 	.byte	0x03, 0x50
        /*004a*/ 	.short	0x0000


	//----- nvinfo : EIATTR_MAXREG_COUNT
	.align		4
        /*004c*/ 	.byte	0x03, 0x1b
        /*004e*/ 	.short	0x00ff


	//----- nvinfo : EIATTR_NUM_BARRIERS
	.align		4
        /*0050*/ 	.byte	0x02, 0x4c
        /*0052*/ 	.byte	0x01
	.zero		1


	//----- nvinfo : EIATTR_MERCURY_ISA_VERSION
	.align		4
        /*0054*/ 	.byte	0x03, 0x5f
        /*0056*/ 	.short	0x0101


	//----- nvinfo : EIATTR_VRC_CTA_INIT_COUNT
	.align		4
        /*0058*/ 	.byte	0x02, 0x4a
	.zero		1
	.zero		1


	//----- nvinfo : EIATTR_EXIT_INSTR_OFFSETS
	.align		4
        /*005c*/ 	.byte	0x04, 0x1c
        /*005e*/ 	.short	(.L_17 - .L_16)


	//   ....[0]....
.L_16:
        /*0060*/ 	.word	0x000004f0


	//   ....[1]....
        /*0064*/ 	.word	0x00000530


	//----- nvinfo : EIATTR_CBANK_PARAM_SIZE
	.align		4
.L_17:
        /*0068*/ 	.byte	0x03, 0x19
        /*006a*/ 	.short	0x001c


	//----- nvinfo : EIATTR_PARAM_CBANK
	.align		4
        /*006c*/ 	.byte	0x04, 0x0a
        /*006e*/ 	.short	(.L_19 - .L_18)
	.align		4
.L_18:
        /*0070*/ 	.word	index@(.nv.constant0._Z13dotProductGPUPfS_S_i)
        /*0074*/ 	.short	0x0380
        /*0076*/ 	.short	0x001c


	//----- nvinfo : EIATTR_SW_WAR
	.align		4
.L_19:
        /*0078*/ 	.byte	0x04, 0x36
        /*007a*/ 	.short	(.L_21 - .L_20)
.L_20:
        /*007c*/ 	.word	0x00000008
.L_21:


//--------------------- .nv.callgraph             --------------------------
	.section	.nv.callgraph,"",@"SHT_CUDA_CALLGRAPH"
	.align	4
	.sectionentsize	8
	.align		4
        /*0000*/ 	.word	0x00000000
	.align		4
        /*0004*/ 	.word	0xffffffff
	.align		4
        /*0008*/ 	.word	0x00000000
	.align		4
        /*000c*/ 	.word	0xfffffffe
	.align		4
        /*0010*/ 	.word	0x00000000
	.align		4
        /*0014*/ 	.word	0xfffffffd
	.align		4
        /*0018*/ 	.word	0x00000000
	.align		4
        /*001c*/ 	.word	0xfffffffc


//--------------------- .text._Z13dotProductGPUPfS_S_i --------------------------
	.section	.text._Z13dotProductGPUPfS_S_i,"ax",@progbits
	.align	128
        .global         _Z13dotProductGPUPfS_S_i
        .type           _Z13dotProductGPUPfS_S_i,@function
        .size           _Z13dotProductGPUPfS_S_i,(.L_x_1 - _Z13dotProductGPUPfS_S_i)
        .other          _Z13dotProductGPUPfS_S_i,@"STO_CUDA_ENTRY STV_DEFAULT"
_Z13dotProductGPUPfS_S_i:
.text._Z13dotProductGPUPfS_S_i:
[----:B------:R-:W-:Y:S01]  /*0000*/  LDC R1, c[0x0][0x37c] ;  /* 0x0000df00ff017b82 */ /* 0x000fe20000000800 */
[----:B------:R-:W0:Y:S01]  /*0010*/  S2R R0, SR_TID.X ;  /* 0x0000000000007919 */ /* 0x000e220000002100 */
[----:B------:R-:W0:Y:S06]  /*0020*/  LDCU UR4, c[0x0][0x398] ;  /* 0x00007300ff0477ac */ /* 0x000e2c0008000800 */
[----:B------:R-:W1:Y:S01]  /*0030*/  LDC.64 R4, c[0x0][0x380] ;  /* 0x0000e000ff047b82 */ /* 0x000e620000000a00 */
[----:B------:R-:W2:Y:S07]  /*0040*/  LDCU.64 UR6, c[0x0][0x358] ;  /* 0x00006b00ff0677ac */ /* 0x000eae0008000a00 */
[----:B------:R-:W3:Y:S01]  /*0050*/  LDC.64 R6, c[0x0][0x388] ;  /* 0x0000e200ff067b82 */ /* 0x000ee20000000a00 */
[----:B0-----:R-:W-:-:S13]  /*0060*/  ISETP.GE.AND P1, PT, R0, UR4, PT ;  /* 0x0000000400007c0c */ /* 0x001fda000bf26270 */
[----:B-1----:R-:W-:-:S04]  /*0070*/  @!P1 IMAD.WIDE.U32 R4, R0, 0x4, R4 ;  /* 0x0000000400049825 */ /* 0x002fc800078e0004 */
[C---:B---3--:R-:W-:Y:S02]  /*0080*/  @!P1 IMAD.WIDE.U32 R6, R0.reuse, 0x4, R6 ;  /* 0x0000000400069825 */ /* 0x048fe400078e0006 */
[----:B--2---:R-:W2:Y:S04]  /*0090*/  @!P1 LDG.E R4, desc[UR6][R4.64] ;  /* 0x0000000604049981 */ /* 0x004ea8000c1e1900 */
[----:B------:R-:W2:Y:S01]  /*00a0*/  @!P1 LDG.E R7, desc[UR6][R6.64] ;  /* 0x0000000606079981 */ /* 0x000ea2000c1e1900 */
[----:B------:R-:W0:Y:S01]  /*00b0*/  S2UR UR5, SR_CgaCtaId ;  /* 0x00000000000579c3 */ /* 0x000e220000008800 */
[----:B------:R-:W-:Y:S01]  /*00c0*/  UMOV UR4, 0x400 ;  /* 0x0000040000047882 */ /* 0x000fe20000000000 */
[----:B------:R-:W-:Y:S01]  /*00d0*/  ISETP.GT.U32.AND P0, PT, R0, 0x1ff, PT ;  /* 0x000001ff0000780c */ /* 0x000fe20003f04070 */
[----:B0-----:R-:W-:-:S06]  /*00e0*/  ULEA UR4, UR5, UR4, 0x18 ;  /* 0x0000000405047291 */ /* 0x001fcc000f8ec0ff */
[----:B------:R-:W-:Y:S01]  /*00f0*/  LEA R2, R0, UR4, 0x2 ;  /* 0x0000000400027c11 */ /* 0x000fe2000f8e10ff */
[----:B--2---:R-:W-:-:S05]  /*0100*/  @!P1 FMUL R3, R4, R7 ;  /* 0x0000000704039220 */ /* 0x004fca0000400000 */
[----:B------:R-:W-:Y:S04]  /*0110*/  @!P1 STS [R2], R3 ;  /* 0x0000000302009388 */ /* 0x000fe80000000800 */
[----:B------:R-:W-:Y:S01]  /*0120*/  @P1 STS [R2], RZ ;  /* 0x000000ff02001388 */ /* 0x000fe20000000800 */
[----:B------:R-:W-:Y:S01]  /*0130*/  BAR.SYNC.DEFER_BLOCKING 0x0 ;  /* 0x0000000000007b1d */ /* 0x000fe20000010000 */
[----:B------:R-:W-:-:S05]  /*0140*/  ISETP.GT.U32.AND P1, PT, R0, 0xff, PT ;  /* 0x000000ff0000780c */ /* 0x000fca0003f24070 */
[----:B------:R-:W-:Y:S04]  /*0150*/  @!P0 LDS R4, [R2] ;  /* 0x0000000002048984 */ /* 0x000fe80000000800 */
[----:B------:R-:W0:Y:S02]  /*0160*/  @!P0 LDS R5, [R2+0x800] ;  /* 0x0008000002058984 */ /* 0x000e240000000800 */
[----:B0-----:R-:W-:-:S05]  /*0170*/  @!P0 FADD R5, R4, R5 ;  /* 0x0000000504058221 */ /* 0x001fca0000000000 */
[----:B------:R-:W-:Y:S01]  /*0180*/  @!P0 STS [R2], R5 ;  /* 0x0000000502008388 */ /* 0x000fe20000000800 */
        /* <DEDUP_REMOVED lines=43> */
[----:B------:R-:W-:-:S05]  /*0440*/  ISETP.NE.AND P1, PT, R0, RZ, PT ;  /* 0x000000ff0000720c */ /* 0x000fca0003f25270 */
[----:B------:R-:W-:Y:S04]  /*0450*/  @!P0 LDS R3, [R2] ;  /* 0x0000000002038984 */ /* 0x000fe80000000800 */
[----:B------:R-:W0:Y:S02]  /*0460*/  @!P0 LDS R4, [R2+0x8] ;  /* 0x0000080002048984 */ /* 0x000e240000000800 */
[----:B0-----:R-:W-:-:S05]  /*0470*/  @!P0 FADD R3, R3, R4 ;  /* 0x0000000403038221 */ /* 0x001fca0000000000 */
[----:B------:R-:W-:Y:S01]  /*0480*/  @!P0 STS [R2], R3 ;  /* 0x0000000302008388 */ /* 0x000fe20000000800 */
[----:B------:R-:W-:Y:S06]  /*0490*/  BAR.SYNC.DEFER_BLOCKING 0x0 ;  /* 0x0000000000007b1d */ /* 0x000fec0000010000 */
[----:B------:R-:W-:Y:S04]  /*04a0*/  @!P1 LDS R0, [R2] ;  /* 0x0000000002009984 */ /* 0x000fe80000000800 */
[----:B------:R-:W0:Y:S02]  /*04b0*/  @!P1 LDS R5, [UR4+0x4] ;  /* 0x00000404ff059984 */ /* 0x000e240008000800 */
[----:B0-----:R-:W-:-:S05]  /*04c0*/  @!P1 FADD R5, R0, R5 ;  /* 0x0000000500059221 */ /* 0x001fca0000000000 */
[----:B------:R0:W-:Y:S01]  /*04d0*/  @!P1 STS [R2], R5 ;  /* 0x0000000502009388 */ /* 0x0001e20000000800 */
[----:B------:R-:W-:Y:S06]  /*04e0*/  BAR.SYNC.DEFER_BLOCKING 0x0 ;  /* 0x0000000000007b1d */ /* 0x000fec0000010000 */
[----:B------:R-:W-:Y:S05]  /*04f0*/  @P1 EXIT ;  /* 0x000000000000194d */ /* 0x000fea0003800000 */
[----:B0-----:R-:W0:Y:S01]  /*0500*/  LDS R5, [UR4] ;  /* 0x00000004ff057984 */ /* 0x001e220008000800 */
[----:B------:R-:W0:Y:S03]  /*0510*/  LDC.64 R2, c[0x0][0x390] ;  /* 0x0000e400ff027b82 */ /* 0x000e260000000a00 */
[----:B0-----:R-:W-:Y:S01]  /*0520*/  STG.E desc[UR6][R2.64], R5 ;  /* 0x0000000502007986 */ /* 0x001fe2000c101906 */
[----:B------:R-:W-:Y:S05]  /*0530*/  EXIT ;  /* 0x000000000000794d */ /* 0x000fea0003800000 */
.L_x_0:
[----:B------:R-:W-:-:S00]  /*0540*/  BRA `(.L_x_0) ;  /* 0xfffffffc00fc7947 */ /* 0x000fc0000383ffff */
[----:B------:R-:W-:-:S00]  /*0550*/  NOP ;  /* 0x0000000000007918 */ /* 0x000fc00000000000 */
        /* <DEDUP_REMOVED lines=10> */
.L_x_1:


//--------------------- .nv.shared._Z13dotProductGPUPfS_S_i --------------------------
	.section	.nv.shared._Z13dotProductGPUPfS_S_i,"aw",@nobits
	.sectionflags	@""
	.align	16
	.zero		1024


//--------------------- .nv.shared.reserved.0     --------------------------
	.section	.nv.shared.reserved.0,"aw",@nobits
	.weak		__nv_reservedSMEM_offset_0_alias
	.size		__nv_reservedSMEM_offset_0_alias, 0, 64
	.other		__nv_reservedSMEM_offset_0_alias,@"STO_CUDA_RESERVED_SHARED STV_DEFAULT"
__nv_reservedSMEM_offset_0_alias:
	.zero		0
	.zero		64


//--------------------- .nv.constant0._Z13dotProductGPUPfS_S_i --------------------------
	.section	.nv.constant0._Z13dotProductGPUPfS_S_i,"a",@progbits
	.sectionflags	@""
	.align	4
.nv.constant0._Z13dotProductGPUPfS_S_i:
	.zero		924


//--------------------- SYMBOLS --------------------------

	.type		.nv.reservedSmem.offset0,@object
	.size		.nv.reservedSmem.offset0,0x4
	.type		.nv.reservedSmem.cap,@object
	.size		.nv.reservedSmem.cap,0x4
